//
// Generated by NVIDIA NVVM Compiler
//
// Compiler Build ID: CL-36424714
// Cuda compilation tools, release 13.0, V13.0.88
// Based on NVVM 20.0.0
//

.version 9.0
.target sm_100
.address_size 64

	// .globl	_Z19detect_stars_sharedPhPiii
// _ZZ19detect_stars_sharedPhPiiiE4tile has been demoted

.visible .entry _Z19detect_stars_sharedPhPiii(
	.param .u64 .ptr .align 1 _Z19detect_stars_sharedPhPiii_param_0,
	.param .u64 .ptr .align 1 _Z19detect_stars_sharedPhPiii_param_1,
	.param .u32 _Z19detect_stars_sharedPhPiii_param_2,
	.param .u32 _Z19detect_stars_sharedPhPiii_param_3
)
{
	.reg .pred 	%p<18>;
	.reg .b16 	%rs<6>;
	.reg .b32 	%r<57>;
	.reg .b64 	%rd<11>;
	// demoted variable
	.shared .align 1 .b8 _ZZ19detect_stars_sharedPhPiiiE4tile[324];
	ld.param.u64 	%rd4, [_Z19detect_stars_sharedPhPiii_param_0];
	ld.param.u64 	%rd5, [_Z19detect_stars_sharedPhPiii_param_1];
	ld.param.u32 	%r20, [_Z19detect_stars_sharedPhPiii_param_2];
	ld.param.u32 	%r21, [_Z19detect_stars_sharedPhPiii_param_3];
	cvta.to.global.u64 	%rd1, %rd5;
	mov.u32 	%r1, %tid.x;
	mov.u32 	%r2, %tid.y;
	mov.u32 	%r22, %ctaid.x;
	shl.b32 	%r23, %r22, 4;
	add.s32 	%r3, %r23, %r1;
	mov.u32 	%r24, %ctaid.y;
	shl.b32 	%r4, %r24, 4;
	add.s32 	%r5, %r4, %r2;
	setp.gt.u32 	%p2, %r2, 17;
	@%p2 bra 	$L__BB0_8;
	add.s32 	%r6, %r1, -1;
	add.s32 	%r7, %r3, -1;
	cvta.to.global.u64 	%rd2, %rd4;
	mov.u32 	%r53, %r2;
$L__BB0_2:
	setp.gt.u32 	%p3, %r1, 17;
	@%p3 bra 	$L__BB0_7;
	add.s32 	%r25, %r53, %r4;
	add.s32 	%r26, %r25, -1;
	setp.ne.s32 	%p4, %r25, 0;
	setp.le.s32 	%p5, %r25, %r20;
	and.pred  	%p1, %p4, %p5;
	mov.u32 	%r27, _ZZ19detect_stars_sharedPhPiiiE4tile;
	mad.lo.s32 	%r9, %r53, 18, %r27;
	mad.lo.s32 	%r55, %r26, %r21, %r7;
	not.pred 	%p7, %p1;
	mov.u32 	%r54, %r3;
	mov.u32 	%r56, %r6;
$L__BB0_4:
	cvt.s64.s32 	%rd6, %r55;
	add.s64 	%rd3, %rd2, %rd6;
	add.s32 	%r28, %r54, -1;
	setp.lt.s32 	%p6, %r28, 0;
	or.pred  	%p8, %p7, %p6;
	setp.ge.s32 	%p9, %r28, %r21;
	mov.b16 	%rs5, 0;
	or.pred  	%p10, %p9, %p8;
	@%p10 bra 	$L__BB0_6;
	ld.global.u8 	%rs5, [%rd3];
$L__BB0_6:
	add.s32 	%r29, %r9, %r56;
	st.shared.u8 	[%r29+1], %rs5;
	add.s32 	%r14, %r56, 16;
	add.s32 	%r30, %r56, 1;
	add.s32 	%r55, %r55, 16;
	add.s32 	%r54, %r54, 16;
	setp.lt.u32 	%p11, %r30, 2;
	mov.u32 	%r56, %r14;
	@%p11 bra 	$L__BB0_4;
$L__BB0_7:
	add.s32 	%r17, %r53, 16;
	setp.lt.u32 	%p12, %r53, 2;
	mov.u32 	%r53, %r17;
	@%p12 bra 	$L__BB0_2;
$L__BB0_8:
	bar.sync 	0;
	setp.ge.s32 	%p13, %r5, %r20;
	setp.ge.s32 	%p14, %r3, %r21;
	or.pred  	%p15, %p13, %p14;
	@%p15 bra 	$L__BB0_12;
	mov.u32 	%r31, _ZZ19detect_stars_sharedPhPiiiE4tile;
	mad.lo.s32 	%r18, %r2, 18, %r31;
	add.s32 	%r32, %r1, %r18;
	add.s32 	%r19, %r32, 18;
	ld.shared.u8 	%rs4, [%r32+19];
	setp.gt.u16 	%p16, %rs4, 128;
	@%p16 bra 	$L__BB0_11;
	mad.lo.s32 	%r51, %r21, %r5, %r3;
	mul.wide.s32 	%rd9, %r51, 4;
	add.s64 	%rd10, %rd1, %rd9;
	mov.b32 	%r52, 0;
	st.global.u32 	[%rd10], %r52;
	bra.uni 	$L__BB0_12;
$L__BB0_11:
	add.s32 	%r33, %r18, %r1;
	ld.shared.u8 	%r34, [%r33];
	ld.shared.u8 	%r35, [%r33+1];
	add.s32 	%r36, %r34, %r35;
	ld.shared.u8 	%r37, [%r33+2];
	add.s32 	%r38, %r36, %r37;
	ld.shared.u8 	%r39, [%r33+18];
	add.s32 	%r40, %r38, %r39;
	ld.shared.u8 	%r41, [%r19+2];
	add.s32 	%r42, %r40, %r41;
	ld.shared.u8 	%r43, [%r33+36];
	add.s32 	%r44, %r42, %r43;
	ld.shared.u8 	%r45, [%r19+19];
	add.s32 	%r46, %r44, %r45;
	ld.shared.u8 	%r47, [%r19+20];
	add.s32 	%r48, %r46, %r47;
	setp.gt.u32 	%p17, %r48, 512;
	selp.u32 	%r49, 1, 0, %p17;
	mad.lo.s32 	%r50, %r21, %r5, %r3;
	mul.wide.s32 	%rd7, %r50, 4;
	add.s64 	%rd8, %rd1, %rd7;
	st.global.u32 	[%rd8], %r49;
$L__BB0_12:
	ret;

}


// ===== COMPILED SASS (sm_100) =====

	.target	sm_100

	.elftype	@"ET_EXEC"


//--------------------- .note.nv.tkinfo           --------------------------
	.section	.note.nv.tkinfo,"",@"SHT_NOTE"
	.sectionflags	@"SHF_NOTE_NV_TKINFO"
	.tkinfo
        /*0018*/ 	.word	0x00000002
        /*0030*/ 	.string	""
        /*0030*/ 	.string	"ptxas"
        /*0030*/ 	.string	"Cuda compilation tools, release 13.0, V13.0.88"
        /*0030*/ 	.string	"Build cuda_13.0.r13.0/compiler.36424714_0"
        /*0030*/ 	.string	"-arch sm_100 -m 64 "



//--------------------- .note.nv.cuinfo           --------------------------
	.section	.note.nv.cuinfo,"",@"SHT_NOTE"
	.sectionflags	@"SHF_NOTE_NV_CUINFO"
        /*0018*/ 	.short	0x0002
        /*001a*/ 	.short	0x0064
        /*001c*/ 	.short	0x0082
	.zero		2


//--------------------- .nv.info                  --------------------------
	.section	.nv.info,"",@"SHT_CUDA_INFO"
	.align	4


	//----- nvinfo : EIATTR_REGCOUNT
	.align		4
        /*0000*/ 	.byte	0x04, 0x2f
        /*0002*/ 	.short	(.L_1 - .L_0)
	.align		4
.L_0:
        /*0004*/ 	.word	index@(_Z19detect_stars_sharedPhPiii)
        /*0008*/ 	.word	0x00000014


	//----- nvinfo : EIATTR_FRAME_SIZE
	.align		4
.L_1:
        /*000c*/ 	.byte	0x04, 0x11
        /*000e*/ 	.short	(.L_3 - .L_2)
	.align		4
.L_2:
        /*0010*/ 	.word	index@(_Z19detect_stars_sharedPhPiii)
        /*0014*/ 	.word	0x00000000


	//----- nvinfo : EIATTR_MIN_STACK_SIZE
	.align		4
.L_3:
        /*0018*/ 	.byte	0x04, 0x12
        /*001a*/ 	.short	(.L_5 - .L_4)
	.align		4
.L_4:
        /*001c*/ 	.word	index@(_Z19detect_stars_sharedPhPiii)
        /*0020*/ 	.word	0x00000000
.L_5:


//--------------------- .nv.compat                --------------------------
	.section	.nv.compat,"",@"SHT_CUDA_COMPAT_INFO"
	.align	4
        /*0000*/ 	.byte	0x02, 0x09, 0x00, 0x00, 0x02, 0x02, 0x01, 0x00, 0x02, 0x05, 0x05, 0x00, 0x03, 0x07, 0x01, 0x01
        /*0010*/ 	.byte	0x02, 0x03, 0x00, 0x00, 0x02, 0x06, 0x01, 0x00, 0x04, 0x0b, 0x08, 0x00, 0x09, 0x00, 0x00, 0x00
        /*0020*/ 	.byte	0x00, 0x00, 0x00, 0x00


//--------------------- .nv.info._Z19detect_stars_sharedPhPiii --------------------------
	.section	.nv.info._Z19detect_stars_sharedPhPiii,"",@"SHT_CUDA_INFO"
	.sectionflags	@""
	.align	4


	//----- nvinfo : EIATTR_CUDA_API_VERSION
	.align		4
        /*0000*/ 	.byte	0x04, 0x37
        /*0002*/ 	.short	(.L_7 - .L_6)
.L_6:
        /*0004*/ 	.word	0x00000082


	//----- nvinfo : EIATTR_KPARAM_INFO
	.align		4
.L_7:
        /*0008*/ 	.byte	0x04, 0x17
        /*000a*/ 	.short	(.L_9 - .L_8)
.L_8:
        /*000c*/ 	.word	0x00000000
        /*0010*/ 	.short	0x0003
        /*0012*/ 	.short	0x0014
        /*0014*/ 	.byte	0x00, 0xf0, 0x11, 0x00


	//----- nvinfo : EIATTR_KPARAM_INFO
	.align		4
.L_9:
        /*0018*/ 	.byte	0x04, 0x17
        /*001a*/ 	.short	(.L_11 - .L_10)
.L_10:
        /*001c*/ 	.word	0x00000000
        /*0020*/ 	.short	0x0002
        /*0022*/ 	.short	0x0010
        /*0024*/ 	.byte	0x00, 0xf0, 0x11, 0x00


	//----- nvinfo : EIATTR_KPARAM_INFO
	.align		4
.L_11:
        /*0028*/ 	.byte	0x04, 0x17
        /*002a*/ 	.short	(.L_13 - .L_12)
.L_12:
        /*002c*/ 	.word	0x00000000
        /*0030*/ 	.short	0x0001
        /*0032*/ 	.short	0x0008
        /*0034*/ 	.byte	0x00, 0xf5, 0x21, 0x00


	//----- nvinfo : EIATTR_KPARAM_INFO
	.align		4
.L_13:
        /*0038*/ 	.byte	0x04, 0x17
        /*003a*/ 	.short	(.L_15 - .L_14)
.L_14:
        /*003c*/ 	.word	0x00000000
        /*0040*/ 	.short	0x0000
        /*0042*/ 	.short	0x0000
        /*0044*/ 	.byte	0x00, 0xf5, 0x21, 0x00


	//----- nvinfo : EIATTR_SPARSE_MMA_MASK
	.align		4
.L_15:
        /*0048*/ 	.byte	0x03, 0x50
        /*004a*/ 	.short	0x0000


	//----- nvinfo : EIATTR_MAXREG_COUNT
	.align		4
        /*004c*/ 	.byte	0x03, 0x1b
        /*004e*/ 	.short	0x00ff


	//----- nvinfo : EIATTR_NUM_BARRIERS
	.align		4
        /*0050*/ 	.byte	0x02, 0x4c
        /*0052*/ 	.byte	0x01
	.zero		1


	//----- nvinfo : EIATTR_MERCURY_ISA_VERSION
	.align		4
        /*0054*/ 	.byte	0x03, 0x5f
        /*0056*/ 	.short	0x0101


	//----- nvinfo : EIATTR_VRC_CTA_INIT_COUNT
	.align		4
        /*0058*/ 	.byte	0x02, 0x4a
	.zero		1
	.zero		1


	//----- nvinfo : EIATTR_EXIT_INSTR_OFFSETS
	.align		4
        /*005c*/ 	.byte	0x04, 0x1c
        /*005e*/ 	.short	(.L_17 - .L_16)


	//   ....[0]....
.L_16:
        /*0060*/ 	.word	0x00000380


	//   ....[1]....
        /*0064*/ 	.word	0x00000440


	//   ....[2]....
        /*0068*/ 	.word	0x00000570


	//----- nvinfo : EIATTR_CRS_STACK_SIZE
	.align		4
.L_17:
        /*006c*/ 	.byte	0x04, 0x1e
        /*006e*/ 	.short	(.L_19 - .L_18)
.L_18:
        /*0070*/ 	.word	0x00000000


	//----- nvinfo : EIATTR_CBANK_PARAM_SIZE
	.align		4
.L_19:
        /*0074*/ 	.byte	0x03, 0x19
        /*0076*/ 	.short	0x0018


	//----- nvinfo : EIATTR_PARAM_CBANK
	.align		4
        /*0078*/ 	.byte	0x04, 0x0a
        /*007a*/ 	.short	(.L_21 - .L_20)
	.align		4
.L_20:
        /*007c*/ 	.word	index@(.nv.constant0._Z19detect_stars_sharedPhPiii)
        /*0080*/ 	.short	0x0380
        /*0082*/ 	.short	0x0018


	//----- nvinfo : EIATTR_SW_WAR
	.align		4
.L_21:
        /*0084*/ 	.byte	0x04, 0x36
        /*0086*/ 	.short	(.L_23 - .L_22)
.L_22:
        /*0088*/ 	.word	0x00000008
.L_23:


//--------------------- .nv.callgraph             --------------------------
	.section	.nv.callgraph,"",@"SHT_CUDA_CALLGRAPH"
	.align	4
	.sectionentsize	8
	.align		4
        /*0000*/ 	.word	0x00000000
	.align		4
        /*0004*/ 	.word	0xffffffff
	.align		4
        /*0008*/ 	.word	0x00000000
	.align		4
        /*000c*/ 	.word	0xfffffffe
	.align		4
        /*0010*/ 	.word	0x00000000
	.align		4
        /*0014*/ 	.word	0xfffffffd
	.align		4
        /*0018*/ 	.word	0x00000000
	.align		4
        /*001c*/ 	.word	0xfffffffc


//--------------------- .text._Z19detect_stars_sharedPhPiii --------------------------
	.section	.text._Z19detect_stars_sharedPhPiii,"ax",@progbits
	.align	128
        .global         _Z19detect_stars_sharedPhPiii
        .type           _Z19detect_stars_sharedPhPiii,@function
        .size           _Z19detect_stars_sharedPhPiii,(.L_x_7 - _Z19detect_stars_sharedPhPiii)
        .other          _Z19detect_stars_sharedPhPiii,@"STO_CUDA_ENTRY STV_DEFAULT"
_Z19detect_stars_sharedPhPiii:
.text._Z19detect_stars_sharedPhPiii:
[----:B------:R-:W-:Y:S01]  /*0000*/  LDC R1, c[0x0][0x37c] ;  /* 0x0000df00ff017b82 */ /* 0x000fe20000000800 */
[----:B------:R-:W0:Y:S01]  /*0010*/  S2R R15, SR_TID.Y ;  /* 0x00000000000f7919 */ /* 0x000e220000002200 */
[----:B------:R-:W1:Y:S01]  /*0020*/  LDCU.64 UR4, c[0x0][0x358] ;  /* 0x00006b00ff0477ac */ /* 0x000e620008000a00 */
[----:B------:R-:W-:Y:S01]  /*0030*/  BSSY.RECONVERGENT B0, `(.L_x_0) ;  /* 0x0000030000007945 */ /* 0x000fe20003800200 */
[----:B------:R-:W2:Y:S01]  /*0040*/  S2R R2, SR_TID.X ;  /* 0x0000000000027919 */ /* 0x000ea20000002100 */
[----:B------:R-:W3:Y:S01]  /*0050*/  LDCU UR10, c[0x0][0x394] ;  /* 0x00007280ff0a77ac */ /* 0x000ee20008000800 */
[----:B------:R-:W2:Y:S01]  /*0060*/  S2R R3, SR_CTAID.X ;  /* 0x0000000000037919 */ /* 0x000ea20000002500 */
[----:B------:R-:W4:Y:S01]  /*0070*/  LDCU.64 UR8, c[0x0][0x380] ;  /* 0x00007000ff0877ac */ /* 0x000f220008000a00 */
[----:B------:R-:W5:Y:S01]  /*0080*/  S2R R16, SR_CTAID.Y ;  /* 0x0000000000107919 */ /* 0x000f620000002600 */
[----:B0-----:R-:W-:Y:S01]  /*0090*/  ISETP.GT.U32.AND P0, PT, R15, 0x11, PT ;  /* 0x000000110f00780c */ /* 0x001fe20003f04070 */
[----:B--2---:R-:W-:-:S02]  /*00a0*/  IMAD R0, R3, 0x10, R2 ;  /* 0x0000001003007824 */ /* 0x004fc400078e0202 */
[----:B-----5:R-:W-:-:S10]  /*00b0*/  IMAD R3, R16, 0x10, R15 ;  /* 0x0000001010037824 */ /* 0x020fd400078e020f */
[----:B-1-34-:R-:W-:Y:S05]  /*00c0*/  @P0 BRA `(.L_x_1) ;  /* 0x0000000000980947 */ /* 0x01afea0003800000 */
[----:B------:R-:W-:Y:S02]  /*00d0*/  VIADD R6, R2, 0xffffffff ;  /* 0xffffffff02067836 */ /* 0x000fe40000000000 */
[----:B------:R-:W-:Y:S02]  /*00e0*/  VIADD R7, R0, 0xffffffff ;  /* 0xffffffff00077836 */ /* 0x000fe40000000000 */
[----:B------:R-:W-:-:S07]  /*00f0*/  IMAD.MOV.U32 R4, RZ, RZ, R15 ;  /* 0x000000ffff047224 */ /* 0x000fce00078e000f */
.L_x_5:
[----:B------:R-:W-:Y:S01]  /*0100*/  ISETP.GT.U32.AND P0, PT, R2, 0x11, PT ;  /* 0x000000110200780c */ /* 0x000fe20003f04070 */
[----:B------:R-:W-:Y:S01]  /*0110*/  BSSY.RECONVERGENT B1, `(.L_x_2) ;  /* 0x000001f000017945 */ /* 0x000fe20003800200 */
[C---:B------:R-:W-:Y:S01]  /*0120*/  ISETP.GE.U32.AND P2, PT, R4.reuse, 0x2, PT ;  /* 0x000000020400780c */ /* 0x040fe20003f46070 */
[----:B------:R-:W-:-:S10]  /*0130*/  VIADD R14, R4, 0x10 ;  /* 0x00000010040e7836 */ /* 0x000fd40000000000 */
[----:B0-----:R-:W-:Y:S05]  /*0140*/  @P0 BRA `(.L_x_3) ;  /* 0x00000000006c0947 */ /* 0x001fea0003800000 */
[----:B------:R-:W0:Y:S01]  /*0150*/  S2R R8, SR_CgaCtaId ;  /* 0x0000000000087919 */ /* 0x000e220000008800 */
[----:B------:R-:W1:Y:S01]  /*0160*/  LDCU.64 UR6, c[0x0][0x390] ;  /* 0x00007200ff0677ac */ /* 0x000e620008000a00 */
[----:B------:R-:W-:Y:S01]  /*0170*/  LEA R9, R16, R4, 0x4 ;  /* 0x0000000410097211 */ /* 0x000fe200078e20ff */
[----:B------:R-:W-:Y:S01]  /*0180*/  IMAD.MOV.U32 R10, RZ, RZ, R6 ;  /* 0x000000ffff0a7224 */ /* 0x000fe200078e0006 */
[----:B------:R-:W-:Y:S02]  /*0190*/  MOV R5, 0x400 ;  /* 0x0000040000057802 */ /* 0x000fe40000000f00 */
[----:B-1----:R-:W-:-:S04]  /*01a0*/  ISETP.GT.AND P0, PT, R9, UR6, PT ;  /* 0x0000000609007c0c */ /* 0x002fc8000bf04270 */
[C---:B------:R-:W-:Y:S02]  /*01b0*/  ISETP.NE.AND P0, PT, R9.reuse, RZ, !P0 ;  /* 0x000000ff0900720c */ /* 0x040fe40004705270 */
[----:B0-----:R-:W-:Y:S01]  /*01c0*/  LEA R5, R8, R5, 0x18 ;  /* 0x0000000508057211 */ /* 0x001fe200078ec0ff */
[----:B------:R-:W-:Y:S02]  /*01d0*/  VIADD R8, R9, 0xffffffff ;  /* 0xffffffff09087836 */ /* 0x000fe40000000000 */
[----:B------:R-:W-:Y:S02]  /*01e0*/  IMAD.MOV.U32 R9, RZ, RZ, R0 ;  /* 0x000000ffff097224 */ /* 0x000fe400078e0000 */
[----:B------:R-:W-:Y:S02]  /*01f0*/  IMAD R17, R4, 0x12, R5 ;  /* 0x0000001204117824 */ /* 0x000fe400078e0205 */
[----:B------:R-:W-:-:S07]  /*0200*/  IMAD R8, R8, UR7, R7 ;  /* 0x0000000708087c24 */ /* 0x000fce000f8e0207 */
.L_x_4:
[----:B------:R-:W-:Y:S01]  /*0210*/  VIADD R4, R9, 0xffffffff ;  /* 0xffffffff09047836 */ /* 0x000fe20000000000 */
[----:B0-----:R-:W-:-:S04]  /*0220*/  PRMT R11, RZ, 0x7610, R11 ;  /* 0x00007610ff0b7816 */ /* 0x001fc8000000000b */
[----:B------:R-:W-:-:S04]  /*0230*/  ISETP.LT.OR P1, PT, R4, RZ, !P0 ;  /* 0x000000ff0400720c */ /* 0x000fc80004721670 */
[----:B------:R-:W-:Y:S02]  /*0240*/  ISETP.GE.OR P1, PT, R4, UR10, P1 ;  /* 0x0000000a04007c0c */ /* 0x000fe40008f26670 */
[----:B------:R-:W-:-:S04]  /*0250*/  IADD3 R4, P3, PT, R8, UR8, RZ ;  /* 0x0000000808047c10 */ /* 0x000fc8000ff7e0ff */
[----:B------:R-:W-:-:S07]  /*0260*/  LEA.HI.X.SX32 R5, R8, UR9, 0x1, P3 ;  /* 0x0000000908057c11 */ /* 0x000fce00098f0eff */
[----:B------:R-:W2:Y:S01]  /*0270*/  @!P1 LDG.E.U8 R11, desc[UR4][R4.64] ;  /* 0x00000004040b9981 */ /* 0x000ea2000c1e1100 */
[----:B------:R-:W-:Y:S01]  /*0280*/  IADD3 R12, PT, PT, R17, R10, RZ ;  /* 0x0000000a110c7210 */ /* 0x000fe20007ffe0ff */
[C---:B------:R-:W-:Y:S02]  /*0290*/  VIADD R13, R10.reuse, 0x1 ;  /* 0x000000010a0d7836 */ /* 0x040fe40000000000 */
[----:B------:R-:W-:Y:S02]  /*02a0*/  VIADD R10, R10, 0x10 ;  /* 0x000000100a0a7836 */ /* 0x000fe40000000000 */
[----:B------:R-:W-:Y:S01]  /*02b0*/  VIADD R9, R9, 0x10 ;  /* 0x0000001009097836 */ /* 0x000fe20000000000 */
[----:B------:R-:W-:Y:S01]  /*02c0*/  ISETP.GE.U32.AND P1, PT, R13, 0x2, PT ;  /* 0x000000020d00780c */ /* 0x000fe20003f26070 */
[----:B------:R-:W-:Y:S01]  /*02d0*/  VIADD R8, R8, 0x10 ;  /* 0x0000001008087836 */ /* 0x000fe20000000000 */
[----:B--2---:R0:W-:Y:S11]  /*02e0*/  STS.U8 [R12+0x1], R11 ;  /* 0x0000010b0c007388 */ /* 0x0041f60000000000 */
[----:B------:R-:W-:Y:S05]  /*02f0*/  @!P1 BRA `(.L_x_4) ;  /* 0xfffffffc00c49947 */ /* 0x000fea000383ffff */
.L_x_3:
[----:B------:R-:W-:Y:S05]  /*0300*/  BSYNC.RECONVERGENT B1 ;  /* 0x0000000000017941 */ /* 0x000fea0003800200 */
.L_x_2:
[----:B------:R-:W-:Y:S01]  /*0310*/  MOV R4, R14 ;  /* 0x0000000e00047202 */ /* 0x000fe20000000f00 */
[----:B------:R-:W-:Y:S06]  /*0320*/  @!P2 BRA `(.L_x_5) ;  /* 0xfffffffc0074a947 */ /* 0x000fec000383ffff */
.L_x_1:
[----:B------:R-:W-:Y:S05]  /*0330*/  BSYNC.RECONVERGENT B0 ;  /* 0x0000000000007941 */ /* 0x000fea0003800200 */
.L_x_0:
[----:B------:R-:W1:Y:S01]  /*0340*/  LDCU.64 UR6, c[0x0][0x390] ;  /* 0x00007200ff0677ac */ /* 0x000e620008000a00 */
[----:B------:R-:W-:Y:S01]  /*0350*/  BAR.SYNC.DEFER_BLOCKING 0x0 ;  /* 0x0000000000007b1d */ /* 0x000fe20000010000 */
[----:B-1----:R-:W-:-:S04]  /*0360*/  ISETP.GE.AND P0, PT, R0, UR7, PT ;  /* 0x0000000700007c0c */ /* 0x002fc8000bf06270 */
[----:B------:R-:W-:-:S13]  /*0370*/  ISETP.GE.OR P0, PT, R3, UR6, P0 ;  /* 0x0000000603007c0c */ /* 0x000fda0008706670 */
[----:B------:R-:W-:Y:S05]  /*0380*/  @P0 EXIT ;  /* 0x000000000000094d */ /* 0x000fea0003800000 */
[----:B------:R-:W1:Y:S01]  /*0390*/  S2R R5, SR_CgaCtaId ;  /* 0x0000000000057919 */ /* 0x000e620000008800 */
[----:B------:R-:W-:-:S04]  /*03a0*/  MOV R4, 0x400 ;  /* 0x0000040000047802 */ /* 0x000fc80000000f00 */
[----:B-1----:R-:W-:-:S05]  /*03b0*/  LEA R4, R5, R4, 0x18 ;  /* 0x0000000405047211 */ /* 0x002fca00078ec0ff */
[----:B------:R-:W-:-:S04]  /*03c0*/  IMAD R5, R15, 0x12, R4 ;  /* 0x000000120f057824 */ /* 0x000fc800078e0204 */
[----:B------:R-:W-:-:S05]  /*03d0*/  IMAD.IADD R2, R5, 0x1, R2 ;  /* 0x0000000105027824 */ /* 0x000fca00078e0202 */
[----:B------:R-:W1:Y:S02]  /*03e0*/  LDS.U8 R4, [R2+0x13] ;  /* 0x0000130002047984 */ /* 0x000e640000000000 */
[----:B-1----:R-:W-:-:S13]  /*03f0*/  ISETP.GT.U32.AND P0, PT, R4, 0x80, PT ;  /* 0x000000800400780c */ /* 0x002fda0003f04070 */
[----:B------:R-:W1:Y:S01]  /*0400*/  @!P0 LDC.64 R4, c[0x0][0x388] ;  /* 0x0000e200ff048b82 */ /* 0x000e620000000a00 */
[----:B------:R-:W-:-:S04]  /*0410*/  @!P0 IMAD R7, R3, UR7, R0 ;  /* 0x0000000703078c24 */ /* 0x000fc8000f8e0200 */
[----:B-1----:R-:W-:-:S05]  /*0420*/  @!P0 IMAD.WIDE R4, R7, 0x4, R4 ;  /* 0x0000000407048825 */ /* 0x002fca00078e0204 */
[----:B------:R1:W-:Y:S01]  /*0430*/  @!P0 STG.E desc[UR4][R4.64], RZ ;  /* 0x000000ff04008986 */ /* 0x0003e2000c101904 */
[----:B------:R-:W-:Y:S05]  /*0440*/  @!P0 EXIT ;  /* 0x000000000000894d */ /* 0x000fea0003800000 */
[----:B------:R-:W-:Y:S01]  /*0450*/  LDS.U8 R6, [R2] ;  /* 0x0000000002067984 */ /* 0x000fe20000000000 */
[----:B-1----:R-:W1:Y:S01]  /*0460*/  LDC.64 R4, c[0x0][0x388] ;  /* 0x0000e200ff047b82 */ /* 0x002e620000000a00 */
[----:B------:R-:W-:Y:S02]  /*0470*/  IMAD R3, R3, UR7, R0 ;  /* 0x0000000703037c24 */ /* 0x000fe4000f8e0200 */
[----:B------:R-:W-:Y:S04]  /*0480*/  LDS.U8 R7, [R2+0x1] ;  /* 0x0000010002077984 */ /* 0x000fe80000000000 */
[----:B------:R-:W2:Y:S04]  /*0490*/  LDS.U8 R8, [R2+0x2] ;  /* 0x0000020002087984 */ /* 0x000ea80000000000 */
[----:B------:R-:W-:Y:S04]  /*04a0*/  LDS.U8 R9, [R2+0x12] ;  /* 0x0000120002097984 */ /* 0x000fe80000000000 */
[----:B------:R-:W3:Y:S04]  /*04b0*/  LDS.U8 R10, [R2+0x14] ;  /* 0x00001400020a7984 */ /* 0x000ee80000000000 */
[----:B0-----:R-:W-:Y:S04]  /*04c0*/  LDS.U8 R11, [R2+0x24] ;  /* 0x00002400020b7984 */ /* 0x001fe80000000000 */
[----:B------:R-:W0:Y:S01]  /*04d0*/  LDS.U8 R12, [R2+0x25] ;  /* 0x00002500020c7984 */ /* 0x000e220000000000 */
[----:B-1----:R-:W-:-:S03]  /*04e0*/  IMAD.WIDE R4, R3, 0x4, R4 ;  /* 0x0000000403047825 */ /* 0x002fc600078e0204 */
[----:B------:R-:W1:Y:S01]  /*04f0*/  LDS.U8 R13, [R2+0x26] ;  /* 0x00002600020d7984 */ /* 0x000e620000000000 */
[----:B--2---:R-:W-:-:S04]  /*0500*/  IADD3 R6, PT, PT, R8, R6, R7 ;  /* 0x0000000608067210 */ /* 0x004fc80007ffe007 */
[----:B---3--:R-:W-:-:S04]  /*0510*/  IADD3 R6, PT, PT, R10, R6, R9 ;  /* 0x000000060a067210 */ /* 0x008fc80007ffe009 */
[----:B0-----:R-:W-:-:S05]  /*0520*/  IADD3 R6, PT, PT, R12, R6, R11 ;  /* 0x000000060c067210 */ /* 0x001fca0007ffe00b */
[----:B-1----:R-:W-:-:S05]  /*0530*/  IMAD.IADD R6, R6, 0x1, R13 ;  /* 0x0000000106067824 */ /* 0x002fca00078e020d */
[----:B------:R-:W-:-:S04]  /*0540*/  ISETP.GT.U32.AND P0, PT, R6, 0x200, PT ;  /* 0x000002000600780c */ /* 0x000fc80003f04070 */
[----:B------:R-:W-:-:S05]  /*0550*/  SEL R3, RZ, 0x1, !P0 ;  /* 0x00000001ff037807 */ /* 0x000fca0004000000 */
[----:B------:R-:W-:Y:S01]  /*0560*/  STG.E desc[UR4][R4.64], R3 ;  /* 0x0000000304007986 */ /* 0x000fe2000c101904 */
[----:B------:R-:W-:Y:S05]  /*0570*/  EXIT ;  /* 0x000000000000794d */ /* 0x000fea0003800000 */
.L_x_6:
[----:B------:R-:W-:-:S00]  /*0580*/  BRA `(.L_x_6) ;  /* 0xfffffffc00fc7947 */ /* 0x000fc0000383ffff */
[----:B------:R-:W-:-:S00]  /*0590*/  NOP ;  /* 0x0000000000007918 */ /* 0x000fc00000000000 */
        /* <DEDUP_REMOVED lines=14> */
.L_x_7:


//--------------------- .nv.shared._Z19detect_stars_sharedPhPiii --------------------------
	.section	.nv.shared._Z19detect_stars_sharedPhPiii,"aw",@nobits
	.sectionflags	@""
.nv.shared._Z19detect_stars_sharedPhPiii:
	.zero		1348


//--------------------- .nv.shared.reserved.0     --------------------------
	.section	.nv.shared.reserved.0,"aw",@nobits
	.weak		__nv_reservedSMEM_offset_0_alias
	.size		__nv_reservedSMEM_offset_0_alias, 0, 64
	.other		__nv_reservedSMEM_offset_0_alias,@"STO_CUDA_RESERVED_SHARED STV_DEFAULT"
__nv_reservedSMEM_offset_0_alias:
	.zero		0
	.zero		64


//--------------------- .nv.constant0._Z19detect_stars_sharedPhPiii --------------------------
	.section	.nv.constant0._Z19detect_stars_sharedPhPiii,"a",@progbits
	.sectionflags	@""
	.align	4
.nv.constant0._Z19detect_stars_sharedPhPiii:
	.zero		920


//--------------------- SYMBOLS --------------------------

	.type		.nv.reservedSmem.offset0,@object
	.size		.nv.reservedSmem.offset0,0x4
	.type		.nv.reservedSmem.cap,@object
	.size		.nv.reservedSmem.cap,0x4
